	.headerflags	@"EF_CUDA_TEXMODE_UNIFIED EF_CUDA_64BIT_ADDRESS EF_CUDA_ACCELERATORS EF_CUDA_SM90 EF_CUDA_VIRTUAL_SM(EF_CUDA_SM90)"
	.elftype	@"ET_EXEC"


//--------------------- .nv.info                  --------------------------
	.section	.nv.info,"",@"SHT_CUDA_INFO"
	.align	4


	//----- nvinfo : EIATTR_REGCOUNT
	.align		4
        /*0000*/ 	.byte	0x04, 0x2f
        /*0002*/ 	.short	(.L_3 - .L_2)
	.align		4
.L_2:
        /*0004*/ 	.word	index@(triton_poi_fused__native_batch_norm_legit_no_training_cat_relu_61)
        /*0008*/ 	.word	0x0000001e


	//----- nvinfo : EIATTR_MIN_STACK_SIZE
	.align		4
.L_3:
        /*000c*/ 	.byte	0x04, 0x12
        /*000e*/ 	.short	(.L_5 - .L_4)
	.align		4
.L_4:
        /*0010*/ 	.word	index@(triton_poi_fused__native_batch_norm_legit_no_training_cat_relu_61)
        /*0014*/ 	.word	0x00000000


	//----- nvinfo : EIATTR_FRAME_SIZE
	.align		4
.L_5:
        /*0018*/ 	.byte	0x04, 0x11
        /*001a*/ 	.short	(.L_7 - .L_6)
	.align		4
.L_6:
        /*001c*/ 	.word	index@(triton_poi_fused__native_batch_norm_legit_no_training_cat_relu_61)
        /*0020*/ 	.word	0x00000000


	//----- nvinfo : EIATTR_MIN_STACK_SIZE
	.align		4
.L_7:
        /*0024*/ 	.byte	0x04, 0x12
        /*0026*/ 	.short	(.L_9 - .L_8)
	.align		4
.L_8:
        /*0028*/ 	.word	index@(triton_poi_fused__native_batch_norm_legit_no_training_cat_relu_61)
        /*002c*/ 	.word	0x00000000
.L_9:


//--------------------- .nv.info.triton_poi_fused__native_batch_norm_legit_no_training_cat_relu_61 --------------------------
	.section	.nv.info.triton_poi_fused__native_batch_norm_legit_no_training_cat_relu_61,"",@"SHT_CUDA_INFO"
	.sectionflags	@""
	.align	4


	//----- nvinfo : EIATTR_CUDA_API_VERSION
	.align		4
        /*0000*/ 	.byte	0x04, 0x37
        /*0002*/ 	.short	(.L_11 - .L_10)
.L_10:
        /*0004*/ 	.word	0x0000007c


	//----- nvinfo : EIATTR_KPARAM_INFO
	.align		4
.L_11:
        /*0008*/ 	.byte	0x04, 0x17
        /*000a*/ 	.short	(.L_13 - .L_12)
.L_12:
        /*000c*/ 	.word	0x00000000
        /*0010*/ 	.short	0x000b
        /*0012*/ 	.short	0x0058
        /*0014*/ 	.byte	0x00, 0xf0, 0x11, 0x00


	//----- nvinfo : EIATTR_KPARAM_INFO
	.align		4
.L_13:
        /*0018*/ 	.byte	0x04, 0x17
        /*001a*/ 	.short	(.L_15 - .L_14)
.L_14:
        /*001c*/ 	.word	0x00000000
        /*0020*/ 	.short	0x000a
        /*0022*/ 	.short	0x0050
        /*0024*/ 	.byte	0x00, 0xf4, 0x21, 0x00


	//----- nvinfo : EIATTR_KPARAM_INFO
	.align		4
.L_15:
        /*0028*/ 	.byte	0x04, 0x17
        /*002a*/ 	.short	(.L_17 - .L_16)
.L_16:
        /*002c*/ 	.word	0x00000000
        /*0030*/ 	.short	0x0009
        /*0032*/ 	.short	0x0048
        /*0034*/ 	.byte	0x00, 0xf4, 0x21, 0x00


	//----- nvinfo : EIATTR_KPARAM_INFO
	.align		4
.L_17:
        /*0038*/ 	.byte	0x04, 0x17
        /*003a*/ 	.short	(.L_19 - .L_18)
.L_18:
        /*003c*/ 	.word	0x00000000
        /*0040*/ 	.short	0x0008
        /*0042*/ 	.short	0x0040
        /*0044*/ 	.byte	0x00, 0xf4, 0x21, 0x00


	//----- nvinfo : EIATTR_KPARAM_INFO
	.align		4
.L_19:
        /*0048*/ 	.byte	0x04, 0x17
        /*004a*/ 	.short	(.L_21 - .L_20)
.L_20:
        /*004c*/ 	.word	0x00000000
        /*0050*/ 	.short	0x0007
        /*0052*/ 	.short	0x0038
        /*0054*/ 	.byte	0x00, 0xf4, 0x21, 0x00


	//----- nvinfo : EIATTR_KPARAM_INFO
	.align		4
.L_21:
        /*0058*/ 	.byte	0x04, 0x17
        /*005a*/ 	.short	(.L_23 - .L_22)
.L_22:
        /*005c*/ 	.word	0x00000000
        /*0060*/ 	.short	0x0006
        /*0062*/ 	.short	0x0030
        /*0064*/ 	.byte	0x00, 0xf4, 0x21, 0x00


	//----- nvinfo : EIATTR_KPARAM_INFO
	.align		4
.L_23:
        /*0068*/ 	.byte	0x04, 0x17
        /*006a*/ 	.short	(.L_25 - .L_24)
.L_24:
        /*006c*/ 	.word	0x00000000
        /*0070*/ 	.short	0x0005
        /*0072*/ 	.short	0x0028
        /*0074*/ 	.byte	0x00, 0xf4, 0x21, 0x00


	//----- nvinfo : EIATTR_KPARAM_INFO
	.align		4
.L_25:
        /*0078*/ 	.byte	0x04, 0x17
        /*007a*/ 	.short	(.L_27 - .L_26)
.L_26:
        /*007c*/ 	.word	0x00000000
        /*0080*/ 	.short	0x0004
        /*0082*/ 	.short	0x0020
        /*0084*/ 	.byte	0x00, 0xf4, 0x21, 0x00


	//----- nvinfo : EIATTR_KPARAM_INFO
	.align		4
.L_27:
        /*0088*/ 	.byte	0x04, 0x17
        /*008a*/ 	.short	(.L_29 - .L_28)
.L_28:
        /*008c*/ 	.word	0x00000000
        /*0090*/ 	.short	0x0003
        /*0092*/ 	.short	0x0018
        /*0094*/ 	.byte	0x00, 0xf4, 0x21, 0x00


	//----- nvinfo : EIATTR_KPARAM_INFO
	.align		4
.L_29:
        /*0098*/ 	.byte	0x04, 0x17
        /*009a*/ 	.short	(.L_31 - .L_30)
.L_30:
        /*009c*/ 	.word	0x00000000
        /*00a0*/ 	.short	0x0002
        /*00a2*/ 	.short	0x0010
        /*00a4*/ 	.byte	0x00, 0xf4, 0x21, 0x00


	//----- nvinfo : EIATTR_KPARAM_INFO
	.align		4
.L_31:
        /*00a8*/ 	.byte	0x04, 0x17
        /*00aa*/ 	.short	(.L_33 - .L_32)
.L_32:
        /*00ac*/ 	.word	0x00000000
        /*00b0*/ 	.short	0x0001
        /*00b2*/ 	.short	0x0008
        /*00b4*/ 	.byte	0x00, 0xf4, 0x21, 0x00


	//----- nvinfo : EIATTR_KPARAM_INFO
	.align		4
.L_33:
        /*00b8*/ 	.byte	0x04, 0x17
        /*00ba*/ 	.short	(.L_35 - .L_34)
.L_34:
        /*00bc*/ 	.word	0x00000000
        /*00c0*/ 	.short	0x0000
        /*00c2*/ 	.short	0x0000
        /*00c4*/ 	.byte	0x00, 0xf4, 0x21, 0x00


	//----- nvinfo : EIATTR_SPARSE_MMA_MASK
	.align		4
.L_35:
        /*00c8*/ 	.byte	0x03, 0x50
        /*00ca*/ 	.short	0x0000


	//----- nvinfo : EIATTR_MAXREG_COUNT
	.align		4
        /*00cc*/ 	.byte	0x03, 0x1b
        /*00ce*/ 	.short	0x00ff


	//----- nvinfo : EIATTR_EXIT_INSTR_OFFSETS
	.align		4
        /*00d0*/ 	.byte	0x04, 0x1c
        /*00d2*/ 	.short	(.L_37 - .L_36)


	//   ....[0]....
.L_36:
        /*00d4*/ 	.word	0x000008b0


	//   ....[1]....
        /*00d8*/ 	.word	0x000008d0


	//----- nvinfo : EIATTR_REQNTID
	.align		4
.L_37:
        /*00dc*/ 	.byte	0x04, 0x10
        /*00de*/ 	.short	(.L_39 - .L_38)
.L_38:
        /*00e0*/ 	.word	0x00000100
        /*00e4*/ 	.word	0x00000001
        /*00e8*/ 	.word	0x00000001


	//----- nvinfo : EIATTR_CBANK_PARAM_SIZE
	.align		4
.L_39:
        /*00ec*/ 	.byte	0x03, 0x19
        /*00ee*/ 	.short	0x005c


	//----- nvinfo : EIATTR_PARAM_CBANK
	.align		4
        /*00f0*/ 	.byte	0x04, 0x0a
        /*00f2*/ 	.short	(.L_41 - .L_40)
	.align		4
.L_40:
        /*00f4*/ 	.word	index@(.nv.constant0.triton_poi_fused__native_batch_norm_legit_no_training_cat_relu_61)
        /*00f8*/ 	.short	0x0210
        /*00fa*/ 	.short	0x005c


	//----- nvinfo : EIATTR_SW_WAR
	.align		4
.L_41:
        /*00fc*/ 	.byte	0x04, 0x36
        /*00fe*/ 	.short	(.L_43 - .L_42)
.L_42:
        /*0100*/ 	.word	0x00000008
.L_43:


//--------------------- .nv.callgraph             --------------------------
	.section	.nv.callgraph,"",@"SHT_CUDA_CALLGRAPH"
	.align	4
	.sectionentsize	8
	.align		4
        /*0000*/ 	.word	0x00000000
	.align		4
        /*0004*/ 	.word	0xffffffff
	.align		4
        /*0008*/ 	.word	0x00000000
	.align		4
        /*000c*/ 	.word	0xfffffffe
	.align		4
        /*0010*/ 	.word	0x00000000
	.align		4
        /*0014*/ 	.word	0xfffffffd
	.align		4
        /*0018*/ 	.word	0x00000000
	.align		4
        /*001c*/ 	.word	0xfffffffc


//--------------------- .nv.constant4             --------------------------
	.section	.nv.constant4,"a",@progbits
	.align	8
	.align		8
.nv.constant4:
        /*0000*/ 	.dword	_$_str
	.align		8
        /*0008*/ 	.dword	_$_str_$_2


//--------------------- .text.triton_poi_fused__native_batch_norm_legit_no_training_cat_relu_61 --------------------------
	.section	.text.triton_poi_fused__native_batch_norm_legit_no_training_cat_relu_61,"ax",@progbits
	.align	128
        .global         triton_poi_fused__native_batch_norm_legit_no_training_cat_relu_61
        .type           triton_poi_fused__native_batch_norm_legit_no_training_cat_relu_61,@function
        .size           triton_poi_fused__native_batch_norm_legit_no_training_cat_relu_61,(.L_x_1 - triton_poi_fused__native_batch_norm_legit_no_training_cat_relu_61)
        .other          triton_poi_fused__native_batch_norm_legit_no_training_cat_relu_61,@"STO_CUDA_ENTRY STV_DEFAULT"
triton_poi_fused__native_batch_norm_legit_no_training_cat_relu_61:
.text.triton_poi_fused__native_batch_norm_legit_no_training_cat_relu_61:
[----:B------:R-:W0:Y:S01]  /*0000*/  LDC R1, c[0x0][0x28] ;  /* 0x00000a00ff017b82 */ /* 0x000e220000000800 */
[----:B------:R-:W1:Y:S01]  /*0010*/  S2R R0, SR_TID.X ;  /* 0x0000000000007919 */ /* 0x000e620000002100 */
[----:B------:R-:W-:Y:S01]  /*0020*/  IMAD.MOV.U32 R4, RZ, RZ, RZ ;  /* 0x000000ffff047224 */ /* 0x000fe200078e00ff */
[----:B------:R-:W-:Y:S01]  /*0030*/  ULDC.64 UR4, c[0x0][0x228] ;  /* 0x00008a0000047ab9 */ /* 0x000fe20000000a00 */
[----:B------:R-:W-:Y:S01]  /*0040*/  ULDC.64 UR6, c[0x0][0x230] ;  /* 0x00008c0000067ab9 */ /* 0x000fe20000000a00 */
[----:B------:R-:W2:Y:S01]  /*0050*/  S2R R3, SR_CTAID.X ;  /* 0x0000000000037919 */ /* 0x000ea20000002500 */
[----:B------:R-:W-:Y:S02]  /*0060*/  CS2R R8, SRZ ;  /* 0x0000000000087805 */ /* 0x000fe4000001ff00 */
[----:B------:R-:W3:Y:S01]  /*0070*/  LDC.64 R10, c[0x0][0x240] ;  /* 0x00009000ff0a7b82 */ /* 0x000ee20000000a00 */
[----:B------:R-:W-:Y:S01]  /*0080*/  IMAD.MOV.U32 R15, RZ, RZ, RZ ;  /* 0x000000ffff0f7224 */ /* 0x000fe200078e00ff */
[----:B------:R-:W-:-:S06]  /*0090*/  ULDC.64 UR8, c[0x0][0x220] ;  /* 0x0000880000087ab9 */ /* 0x000fcc0000000a00 */
[----:B------:R-:W4:Y:S08]  /*00a0*/  LDC.64 R26, c[0x0][0x210] ;  /* 0x00008400ff1a7b82 */ /* 0x000f300000000a00 */
[----:B------:R-:W5:Y:S01]  /*00b0*/  LDC.64 R16, c[0x0][0x248] ;  /* 0x00009200ff107b82 */ /* 0x000f620000000a00 */
[----:B-1----:R-:W-:-:S05]  /*00c0*/  IMAD.SHL.U32 R0, R0, 0x2, RZ ;  /* 0x0000000200007824 */ /* 0x002fca00078e00ff */
[----:B------:R-:W-:-:S05]  /*00d0*/  LOP3.LUT R0, R0, 0x1fe, RZ, 0xc0, !PT ;  /* 0x000001fe00007812 */ /* 0x000fca00078ec0ff */
[----:B--2---:R-:W-:-:S05]  /*00e0*/  IMAD R3, R3, 0x200, R0 ;  /* 0x0000020003037824 */ /* 0x004fca00078e0200 */
[----:B------:R-:W-:-:S04]  /*00f0*/  SHF.R.S32.HI R2, RZ, 0x1f, R3 ;  /* 0x0000001fff027819 */ /* 0x000fc80000011403 */
[----:B------:R-:W-:Y:S01]  /*0100*/  LEA.HI R0, R2, R3, RZ, 0x8 ;  /* 0x0000000302007211 */ /* 0x000fe200078f40ff */
[----:B------:R-:W-:-:S03]  /*0110*/  IMAD.MOV.U32 R2, RZ, RZ, RZ ;  /* 0x000000ffff027224 */ /* 0x000fc600078e00ff */
[----:B------:R-:W-:Y:S01]  /*0120*/  SHF.R.S32.HI R5, RZ, 0x8, R0 ;  /* 0x00000008ff057819 */ /* 0x000fe20000011400 */
[----:B------:R-:W-:Y:S01]  /*0130*/  IMAD.HI R21, R3, -0x5a814afd, R2 ;  /* 0xa57eb50303157827 */ /* 0x000fe200078e0202 */
[----:B------:R-:W-:-:S03]  /*0140*/  LOP3.LUT R2, R0, 0xffffff00, RZ, 0xc0, !PT ;  /* 0xffffff0000027812 */ /* 0x000fc600078ec0ff */
[----:B------:R-:W-:Y:S01]  /*0150*/  IMAD.HI R4, R5, -0x5a814afd, R4 ;  /* 0xa57eb50305047827 */ /* 0x000fe200078e0204 */
[----:B------:R-:W-:-:S03]  /*0160*/  SHF.R.U32.HI R6, RZ, 0x1f, R21 ;  /* 0x0000001fff067819 */ /* 0x000fc60000011615 */
[----:B------:R-:W-:Y:S01]  /*0170*/  IMAD.IADD R2, R3, 0x1, -R2 ;  /* 0x0000000103027824 */ /* 0x000fe200078e0a02 */
[----:B------:R-:W-:Y:S02]  /*0180*/  SHF.R.U32.HI R7, RZ, 0x1f, R4 ;  /* 0x0000001fff077819 */ /* 0x000fe40000011604 */
[----:B------:R-:W-:Y:S02]  /*0190*/  LEA.HI.SX32 R21, R21, R6, 0x11 ;  /* 0x0000000615157211 */ /* 0x000fe400078f8aff */
[----:B------:R-:W-:-:S05]  /*01a0*/  LEA.HI.SX32 R7, R4, R7, 0x19 ;  /* 0x0000000704077211 */ /* 0x000fca00078fcaff */
[----:B------:R-:W-:Y:S02]  /*01b0*/  IMAD R19, R7, -0xc6, R5 ;  /* 0xffffff3a07137824 */ /* 0x000fe400078e0205 */
[----:B------:R-:W-:Y:S02]  /*01c0*/  IMAD R5, R21, 0xc00, R2 ;  /* 0x00000c0015057824 */ /* 0x000fe400078e0202 */
[C---:B------:R-:W-:Y:S02]  /*01d0*/  IMAD.SHL.U32 R0, R19.reuse, 0x100, RZ ;  /* 0x0000010013007824 */ /* 0x040fe400078e00ff */
[----:B------:R-:W-:Y:S01]  /*01e0*/  VIADD R4, R19, 0xffffff52 ;  /* 0xffffff5213047836 */ /* 0x000fe20000000000 */
[----:B------:R-:W-:Y:S02]  /*01f0*/  SHF.R.S32.HI R7, RZ, 0x1f, R5 ;  /* 0x0000001fff077819 */ /* 0x000fe40000011405 */
[----:B------:R-:W-:Y:S02]  /*0200*/  IADD3 R2, P0, R0, R5, RZ ;  /* 0x0000000500027210 */ /* 0x000fe40007f1e0ff */
[----:B------:R-:W-:-:S02]  /*0210*/  ISETP.GE.U32.AND P5, PT, R4, 0xc, PT ;  /* 0x0000000c0400780c */ /* 0x000fc40003fa6070 */
[----:B------:R-:W-:Y:S02]  /*0220*/  CS2R R4, SRZ ;  /* 0x0000000000047805 */ /* 0x000fe4000001ff00 */
[----:B------:R-:W-:Y:S01]  /*0230*/  LEA.HI.X.SX32 R7, R0, R7, 0x1, P0 ;  /* 0x0000000700077211 */ /* 0x000fe200000f0eff */
[C---:B------:R-:W-:Y:S01]  /*0240*/  IMAD.SHL.U32 R24, R2.reuse, 0x4, RZ ;  /* 0x0000000402187824 */ /* 0x040fe200078e00ff */
[----:B------:R-:W-:Y:S02]  /*0250*/  ISETP.LT.AND P4, PT, R3, 0x31800, !P5 ;  /* 0x000318000300780c */ /* 0x000fe40006f81270 */
[----:B------:R-:W-:Y:S02]  /*0260*/  SHF.L.U64.HI R2, R2, 0x2, R7 ;  /* 0x0000000202027819 */ /* 0x000fe40000010207 */
[----:B------:R-:W-:-:S04]  /*0270*/  IADD3 R6, P0, R24, UR4, RZ ;  /* 0x0000000418067c10 */ /* 0x000fc8000ff1e0ff */
[----:B------:R-:W-:Y:S01]  /*0280*/  IADD3.X R7, R2, UR5, RZ, P0, !PT ;  /* 0x0000000502077c10 */ /* 0x000fe200087fe4ff */
[----:B------:R-:W-:-:S04]  /*0290*/  ULDC.64 UR4, c[0x0][0x208] ;  /* 0x0000820000047ab9 */ /* 0x000fc80000000a00 */
[----:B------:R1:W2:Y:S01]  /*02a0*/  @P4 LDG.E.64 R4, desc[UR4][R6.64+-0x2b800] ;  /* 0xfd48000406044981 */ /* 0x0002a2000c1e1b00 */
[----:B------:R-:W-:Y:S02]  /*02b0*/  ISETP.GE.AND P0, PT, R3, 0x31800, PT ;  /* 0x000318000300780c */ /* 0x000fe40003f06270 */
[----:B------:R-:W-:Y:S02]  /*02c0*/  IADD3 R12, P1, R24, UR6, RZ ;  /* 0x00000006180c7c10 */ /* 0x000fe4000ff3e0ff */
[C---:B------:R-:W-:Y:S02]  /*02d0*/  ISETP.GT.AND P6, PT, R19.reuse, 0xb9, !P0 ;  /* 0x000000b91300780c */ /* 0x040fe400047c4270 */
[----:B------:R-:W-:Y:S01]  /*02e0*/  IADD3.X R13, R2, UR7, RZ, P1, !PT ;  /* 0x00000007020d7c10 */ /* 0x000fe20008ffe4ff */
[----:B------:R-:W-:Y:S01]  /*02f0*/  VIADD R0, R19, 0xffffff6a ;  /* 0xffffff6a13007836 */ /* 0x000fe20000000000 */
[----:B------:R-:W-:-:S09]  /*0300*/  ULDC.64 UR6, c[0x0][0x218] ;  /* 0x0000860000067ab9 */ /* 0x000fd20000000a00 */
[----:B------:R1:W4:Y:S01]  /*0310*/  @P6 LDG.E.64 R8, desc[UR4][R12.64+-0x2e800] ;  /* 0xfd1800040c086981 */ /* 0x000322000c1e1b00 */
[----:B------:R-:W-:Y:S01]  /*0320*/  ISETP.GE.U32.AND P1, PT, R0, 0xc, PT ;  /* 0x0000000c0000780c */ /* 0x000fe20003f26070 */
[C---:B------:R-:W-:Y:S01]  /*0330*/  VIADD R0, R19.reuse, 0xffffff5e ;  /* 0xffffff5e13007836 */ /* 0x040fe20000000000 */
[----:B------:R-:W-:Y:S01]  /*0340*/  IADD3 R22, P3, R24, UR6, RZ ;  /* 0x0000000618167c10 */ /* 0x000fe2000ff7e0ff */
[----:B---3--:R-:W-:Y:S01]  /*0350*/  IMAD.WIDE R10, R19, 0x4, R10 ;  /* 0x00000004130a7825 */ /* 0x008fe200078e020a */
[----:B------:R-:W-:Y:S02]  /*0360*/  IADD3 R24, P2, R24, UR8, RZ ;  /* 0x0000000818187c10 */ /* 0x000fe4000ff5e0ff */
[----:B------:R-:W-:Y:S02]  /*0370*/  IADD3.X R23, R2, UR7, RZ, P3, !PT ;  /* 0x0000000702177c10 */ /* 0x000fe40009ffe4ff */
[----:B------:R-:W-:Y:S01]  /*0380*/  ISETP.GE.U32.AND P3, PT, R0, 0xc, PT ;  /* 0x0000000c0000780c */ /* 0x000fe20003f66070 */
[----:B------:R-:W-:Y:S01]  /*0390*/  IMAD.MOV.U32 R0, RZ, RZ, RZ ;  /* 0x000000ffff007224 */ /* 0x000fe200078e00ff */
[----:B------:R-:W3:Y:S01]  /*03a0*/  @!P0 LDG.E.EL R15, desc[UR4][R10.64] ;  /* 0x000000040a0f8981 */ /* 0x000ee2000c2e1900 */
[----:B------:R-:W-:-:S02]  /*03b0*/  IADD3.X R25, R2, UR9, RZ, P2, !PT ;  /* 0x0000000902197c10 */ /* 0x000fc400097fe4ff */
[----:B-1----:R-:W-:Y:S02]  /*03c0*/  CS2R R6, SRZ ;  /* 0x0000000000067805 */ /* 0x002fe4000001ff00 */
[----:B------:R-:W-:Y:S01]  /*03d0*/  ISETP.LT.AND P2, PT, R3, 0x31800, !P1 ;  /* 0x000318000300780c */ /* 0x000fe20004f41270 */
[----:B0-----:R-:W0:Y:S01]  /*03e0*/  LDC.64 R12, c[0x0][0x238] ;  /* 0x00008e00ff0c7b82 */ /* 0x001e220000000a00 */
[----:B------:R1:W3:Y:S07]  /*03f0*/  @!P0 LDG.E.EL R0, desc[UR4][R10.64] ;  /* 0x000000040a008981 */ /* 0x0002ee000c2e1900 */
[----:B-1----:R-:W1:Y:S01]  /*0400*/  LDC.64 R10, c[0x0][0x250] ;  /* 0x00009400ff0a7b82 */ /* 0x002e620000000a00 */
[----:B------:R-:W-:-:S02]  /*0410*/  IMAD.MOV.U32 R18, RZ, RZ, RZ ;  /* 0x000000ffff127224 */ /* 0x000fc400078e00ff */
[----:B-1----:R-:W-:Y:S01]  /*0420*/  IMAD.WIDE R10, R19, 0x4, R10 ;  /* 0x00000004130a7825 */ /* 0x002fe200078e020a */
[----:B--2---:R-:W-:Y:S02]  /*0430*/  SEL R14, R4, RZ, P4 ;  /* 0x000000ff040e7207 */ /* 0x004fe40002000000 */
[----:B------:R-:W-:Y:S02]  /*0440*/  SEL R2, R5, RZ, P4 ;  /* 0x000000ff05027207 */ /* 0x000fe40002000000 */
[----:B------:R-:W-:Y:S02]  /*0450*/  ISETP.LT.AND P4, PT, R3, 0x31800, !P3 ;  /* 0x000318000300780c */ /* 0x000fe40005f81270 */
[----:B------:R-:W-:-:S06]  /*0460*/  CS2R R4, SRZ ;  /* 0x0000000000047805 */ /* 0x000fcc000001ff00 */
[----:B------:R0:W2:Y:S05]  /*0470*/  @P2 LDG.E.64 R4, desc[UR4][R22.64+-0x25800] ;  /* 0xfda8000416042981 */ /* 0x0000aa000c1e1b00 */
[----:B------:R-:W2:Y:S01]  /*0480*/  @P4 LDG.E.64 R6, desc[UR4][R24.64+-0x28800] ;  /* 0xfd78000418064981 */ /* 0x000ea2000c1e1b00 */
[----:B----4-:R-:W-:Y:S02]  /*0490*/  @P5 SEL R2, R9, RZ, P6 ;  /* 0x000000ff09025207 */ /* 0x010fe40003000000 */
[----:B------:R-:W-:Y:S02]  /*04a0*/  @P5 SEL R14, R8, RZ, P6 ;  /* 0x000000ff080e5207 */ /* 0x000fe40003000000 */
[----:B------:R-:W-:Y:S01]  /*04b0*/  ISETP.GE.AND P5, PT, R19, 0x96, PT ;  /* 0x000000961300780c */ /* 0x000fe20003fa6270 */
[----:B------:R-:W-:-:S03]  /*04c0*/  IMAD R8, R21, -0xc600, R3 ;  /* 0xffff3a0015087824 */ /* 0x000fc600078e0203 */
[----:B------:R-:W-:Y:S01]  /*04d0*/  ISETP.LT.AND P6, PT, R3, 0x31800, !P5 ;  /* 0x000318000300780c */ /* 0x000fe20006fc1270 */
[----:B------:R-:W-:Y:S01]  /*04e0*/  IMAD R21, R21, 0x9600, R8 ;  /* 0x0000960015157824 */ /* 0x000fe200078e0208 */
[----:B------:R-:W-:-:S03]  /*04f0*/  CS2R R8, SRZ ;  /* 0x0000000000087805 */ /* 0x000fc6000001ff00 */
[----:B------:R-:W-:Y:S01]  /*0500*/  IMAD.WIDE R26, R21, 0x4, R26 ;  /* 0x00000004151a7825 */ /* 0x000fe200078e021a */
[----:B------:R-:W-:-:S03]  /*0510*/  CS2R R20, SRZ ;  /* 0x0000000000147805 */ /* 0x000fc6000001ff00 */
[----:B0-----:R-:W-:-:S04]  /*0520*/  IMAD.WIDE R22, R19, 0x4, R12 ;  /* 0x0000000413167825 */ /* 0x001fc800078e020c */
[----:B------:R-:W4:Y:S01]  /*0530*/  @P6 LDG.E.64 R8, desc[UR4][R26.64] ;  /* 0x000000041a086981 */ /* 0x000f22000c1e1b00 */
[----:B-----5:R-:W-:Y:S01]  /*0540*/  IMAD.WIDE R12, R19, 0x4, R16 ;  /* 0x00000004130c7825 */ /* 0x020fe200078e0210 */
[----:B------:R-:W-:Y:S02]  /*0550*/  CS2R R16, SRZ ;  /* 0x0000000000107805 */ /* 0x000fe4000001ff00 */
[----:B------:R-:W5:Y:S01]  /*0560*/  @!P0 LDG.E.EL R21, desc[UR4][R22.64] ;  /* 0x0000000416158981 */ /* 0x000f62000c2e1900 */
[----:B------:R-:W-:-:S03]  /*0570*/  IMAD.MOV.U32 R19, RZ, RZ, RZ ;  /* 0x000000ffff137224 */ /* 0x000fc600078e00ff */
[----:B------:R3:W4:Y:S04]  /*0580*/  @!P0 LDG.E.EL R18, desc[UR4][R22.64] ;  /* 0x0000000416128981 */ /* 0x000728000c2e1900 */
[----:B------:R-:W4:Y:S04]  /*0590*/  @!P0 LDG.E.EL R20, desc[UR4][R12.64] ;  /* 0x000000040c148981 */ /* 0x000f28000c2e1900 */
[----:B------:R-:W4:Y:S04]  /*05a0*/  @!P0 LDG.E.EL R19, desc[UR4][R12.64] ;  /* 0x000000040c138981 */ /* 0x000f28000c2e1900 */
[----:B------:R-:W5:Y:S04]  /*05b0*/  @!P0 LDG.E.EL R17, desc[UR4][R10.64] ;  /* 0x000000040a118981 */ /* 0x000f68000c2e1900 */
[----:B------:R0:W5:Y:S01]  /*05c0*/  @!P0 LDG.E.EL R16, desc[UR4][R10.64] ;  /* 0x000000040a108981 */ /* 0x000162000c2e1900 */
[----:B---3--:R-:W-:Y:S01]  /*05d0*/  FADD R22, R15, 9.9999997473787516356e-06 ;  /* 0x3727c5ac0f167421 */ /* 0x008fe20000000000 */
[----:B------:R-:W-:-:S05]  /*05e0*/  FADD R23, R0, 9.9999997473787516356e-06 ;  /* 0x3727c5ac00177421 */ /* 0x000fca0000000000 */
[----:B------:R-:W1:Y:S08]  /*05f0*/  MUFU.SQRT R22, R22 ;  /* 0x0000001600167308 */ /* 0x000e700000002000 */
[----:B------:R-:W3:Y:S01]  /*0600*/  MUFU.SQRT R23, R23 ;  /* 0x0000001700177308 */ /* 0x000ee20000002000 */
[----:B--2---:R-:W-:Y:S02]  /*0610*/  SEL R15, R5, RZ, P2 ;  /* 0x000000ff050f7207 */ /* 0x004fe40001000000 */
[----:B------:R-:W-:-:S02]  /*0620*/  SEL R0, R4, RZ, P2 ;  /* 0x000000ff04007207 */ /* 0x000fc40001000000 */
[----:B------:R-:W-:Y:S02]  /*0630*/  SEL R7, R7, RZ, P4 ;  /* 0x000000ff07077207 */ /* 0x000fe40002000000 */
[----:B------:R-:W-:Y:S02]  /*0640*/  SEL R5, R6, RZ, P4 ;  /* 0x000000ff06057207 */ /* 0x000fe40002000000 */
[----:B------:R-:W-:Y:S02]  /*0650*/  @P1 SEL R15, R7, R2, !P3 ;  /* 0x00000002070f1207 */ /* 0x000fe40005800000 */
[----:B------:R-:W-:Y:S01]  /*0660*/  @P1 SEL R0, R5, R14, !P3 ;  /* 0x0000000e05001207 */ /* 0x000fe20005800000 */
[----:B------:R-:W2:Y:S01]  /*0670*/  LDC.64 R6, c[0x0][0x260] ;  /* 0x00009800ff067b82 */ /* 0x000ea20000000a00 */
[----:B-1----:R-:W-:Y:S02]  /*0680*/  FSETP.GT.AND P2, PT, R22, 8.50705917302346158658e+37, PT ;  /* 0x7e8000001600780b */ /* 0x002fe40003f44000 */
[----:B---3--:R-:W-:-:S02]  /*0690*/  FSETP.GT.AND P1, PT, R23, 8.50705917302346158658e+37, PT ;  /* 0x7e8000001700780b */ /* 0x008fc40003f24000 */
[C---:B------:R-:W-:Y:S02]  /*06a0*/  FSETP.GEU.AND P3, PT, R22.reuse, 1.175494350822287508e-38, PT ;  /* 0x008000001600780b */ /* 0x040fe40003f6e000 */
[C---:B------:R-:W-:Y:S01]  /*06b0*/  FSETP.GEU.AND P4, PT, R23.reuse, 1.175494350822287508e-38, PT ;  /* 0x008000001700780b */ /* 0x040fe20003f8e000 */
[----:B------:R-:W-:Y:S01]  /*06c0*/  IMAD.MOV.U32 R2, RZ, RZ, 0x3e800000 ;  /* 0x3e800000ff027424 */ /* 0x000fe200078e00ff */
[----:B------:R-:W1:Y:S05]  /*06d0*/  LDC.64 R4, c[0x0][0x258] ;  /* 0x00009600ff047b82 */ /* 0x000e6a0000000a00 */
[----:B------:R-:W-:Y:S02]  /*06e0*/  @P2 FMUL R22, R22, 0.25 ;  /* 0x3e80000016162820 */ /* 0x000fe40000400000 */
[----:B------:R-:W-:-:S02]  /*06f0*/  @P1 FMUL R23, R23, 0.25 ;  /* 0x3e80000017171820 */ /* 0x000fc40000400000 */
[----:B------:R-:W-:Y:S02]  /*0700*/  @!P3 FMUL R22, R22, 16777216 ;  /* 0x4b8000001616b820 */ /* 0x000fe40000400000 */
[----:B------:R-:W-:-:S04]  /*0710*/  @!P4 FMUL R23, R23, 16777216 ;  /* 0x4b8000001717c820 */ /* 0x000fc80000400000 */
[----:B------:R-:W3:Y:S01]  /*0720*/  MUFU.RCP R22, R22 ;  /* 0x0000001600167308 */ /* 0x000ee20000001000 */
[----:B0-----:R-:W-:-:S07]  /*0730*/  FSEL R11, R2, 1, P2 ;  /* 0x3f800000020b7808 */ /* 0x001fce0001000000 */
[----:B------:R-:W0:Y:S01]  /*0740*/  MUFU.RCP R23, R23 ;  /* 0x0000001700177308 */ /* 0x000e220000001000 */
[----:B----4-:R-:W-:Y:S02]  /*0750*/  SEL R13, R8, RZ, P6 ;  /* 0x000000ff080d7207 */ /* 0x010fe40003000000 */
[----:B------:R-:W-:Y:S02]  /*0760*/  FSEL R2, R2, 1, P1 ;  /* 0x3f80000002027808 */ /* 0x000fe40000800000 */
[----:B------:R-:W-:Y:S01]  /*0770*/  SEL R10, R9, RZ, P6 ;  /* 0x000000ff090a7207 */ /* 0x000fe20003000000 */
[----:B------:R-:W-:Y:S01]  /*0780*/  @!P3 FMUL R11, R11, 16777216 ;  /* 0x4b8000000b0bb820 */ /* 0x000fe20000400000 */
[----:B------:R-:W-:Y:S01]  /*0790*/  SEL R8, R13, R0, !P5 ;  /* 0x000000000d087207 */ /* 0x000fe20006800000 */
[----:B------:R-:W-:Y:S01]  /*07a0*/  @!P4 FMUL R2, R2, 16777216 ;  /* 0x4b8000000202c820 */ /* 0x000fe20000400000 */
[----:B------:R-:W-:Y:S01]  /*07b0*/  SEL R9, R10, R15, !P5 ;  /* 0x0000000f0a097207 */ /* 0x000fe20006800000 */
[----:B---3--:R-:W-:-:S02]  /*07c0*/  FMUL R22, R22, R11 ;  /* 0x0000000b16167220 */ /* 0x008fc40000400000 */
[----:B-----5:R-:W-:Y:S02]  /*07d0*/  FADD R21, R8, -R21 ;  /* 0x8000001508157221 */ /* 0x020fe40000000000 */
[----:B------:R-:W-:Y:S01]  /*07e0*/  FADD R18, R9, -R18 ;  /* 0x8000001209127221 */ /* 0x000fe20000000000 */
[----:B0-----:R-:W-:Y:S01]  /*07f0*/  FMUL R23, R23, R2 ;  /* 0x0000000217177220 */ /* 0x001fe20000400000 */
[----:B------:R-:W-:-:S03]  /*0800*/  FMUL R22, R21, R22 ;  /* 0x0000001615167220 */ /* 0x000fc60000400000 */
[----:B------:R-:W-:Y:S01]  /*0810*/  FMUL R23, R18, R23 ;  /* 0x0000001712177220 */ /* 0x000fe20000400000 */
[----:B------:R-:W-:Y:S01]  /*0820*/  FFMA R17, R22, R20, R17 ;  /* 0x0000001416117223 */ /* 0x000fe20000000011 */
[----:B-1----:R-:W-:-:S04]  /*0830*/  IMAD.WIDE R4, R3, 0x4, R4 ;  /* 0x0000000403047825 */ /* 0x002fc800078e0204 */
[----:B------:R-:W-:Y:S01]  /*0840*/  FFMA R16, R23, R19, R16 ;  /* 0x0000001317107223 */ /* 0x000fe20000000010 */
[----:B------:R-:W-:Y:S01]  /*0850*/  FSETP.GEU.AND P1, PT, R17, RZ, PT ;  /* 0x000000ff1100720b */ /* 0x000fe20003f2e000 */
[----:B------:R0:W-:Y:S03]  /*0860*/  @!P0 STG.E.64 desc[UR4][R4.64], R8 ;  /* 0x0000000804008986 */ /* 0x0001e6000c101b04 */
[C---:B------:R-:W-:Y:S01]  /*0870*/  FSETP.GEU.AND P2, PT, R16.reuse, RZ, PT ;  /* 0x000000ff1000720b */ /* 0x040fe20003f4e000 */
[----:B--2---:R-:W-:Y:S01]  /*0880*/  IMAD.WIDE R6, R3, 0x4, R6 ;  /* 0x0000000403067825 */ /* 0x004fe200078e0206 */
[----:B------:R-:W-:Y:S02]  /*0890*/  FSEL R2, R17, RZ, P1 ;  /* 0x000000ff11027208 */ /* 0x000fe40000800000 */
[----:B------:R-:W-:Y:S01]  /*08a0*/  FSEL R3, R16, RZ, P2 ;  /* 0x000000ff10037208 */ /* 0x000fe20001000000 */
[----:B0-----:R-:W-:Y:S08]  /*08b0*/  @P0 EXIT ;  /* 0x000000000000094d */ /* 0x001ff00003800000 */
[----:B------:R-:W-:Y:S01]  /*08c0*/  STG.E.64 desc[UR4][R6.64], R2 ;  /* 0x0000000206007986 */ /* 0x000fe2000c101b04 */
[----:B------:R-:W-:Y:S05]  /*08d0*/  EXIT ;  /* 0x000000000000794d */ /* 0x000fea0003800000 */
.L_x_0:
[----:B------:R-:W-:-:S00]  /*08e0*/  BRA `(.L_x_0) ;  /* 0xfffffffc00fc7947 */ /* 0x000fc0000383ffff */
[----:B------:R-:W-:-:S00]  /*08f0*/  NOP ;  /* 0x0000000000007918 */ /* 0x000fc00000000000 */
        /* <DEDUP_REMOVED lines=8> */
.L_x_1:


//--------------------- .nv.global.init           --------------------------
	.section	.nv.global.init,"aw",@progbits
.nv.global.init:
	.type		_$_str,@object
	.size		_$_str,(_$_str_$_2 - _$_str)
_$_str:
        /*0000*/ 	.byte	0x5f, 0x5f, 0x43, 0x55, 0x44, 0x41, 0x5f, 0x46, 0x54, 0x5a, 0x00
	.type		_$_str_$_2,@object
	.size		_$_str_$_2,(.L_1 - _$_str_$_2)
_$_str_$_2:
        /*000b*/ 	.byte	0x5f, 0x5f, 0x43, 0x55, 0x44, 0x41, 0x5f, 0x50, 0x52, 0x45, 0x43, 0x5f, 0x53, 0x51, 0x52, 0x54
        /*001b*/ 	.byte	0x00
.L_1:


//--------------------- .nv.constant0.triton_poi_fused__native_batch_norm_legit_no_training_cat_relu_61 --------------------------
	.section	.nv.constant0.triton_poi_fused__native_batch_norm_legit_no_training_cat_relu_61,"a",@progbits
	.sectionflags	@""
	.align	4
.nv.constant0.triton_poi_fused__native_batch_norm_legit_no_training_cat_relu_61:
	.zero		620
